	.headerflags	@"EF_CUDA_TEXMODE_UNIFIED EF_CUDA_64BIT_ADDRESS EF_CUDA_ACCELERATORS EF_CUDA_SM90 EF_CUDA_VIRTUAL_SM(EF_CUDA_SM90)"
	.elftype	@"ET_EXEC"


//--------------------- .nv.info                  --------------------------
	.section	.nv.info,"",@"SHT_CUDA_INFO"
	.align	4


	//----- nvinfo : EIATTR_REGCOUNT
	.align		4
        /*0000*/ 	.byte	0x04, 0x2f
        /*0002*/ 	.short	(.L_3 - .L_2)
	.align		4
.L_2:
        /*0004*/ 	.word	index@(triton_poi_fused__native_batch_norm_legit_no_training_hardtanh_36)
        /*0008*/ 	.word	0x00000010


	//----- nvinfo : EIATTR_MIN_STACK_SIZE
	.align		4
.L_3:
        /*000c*/ 	.byte	0x04, 0x12
        /*000e*/ 	.short	(.L_5 - .L_4)
	.align		4
.L_4:
        /*0010*/ 	.word	index@(triton_poi_fused__native_batch_norm_legit_no_training_hardtanh_36)
        /*0014*/ 	.word	0x00000000


	//----- nvinfo : EIATTR_FRAME_SIZE
	.align		4
.L_5:
        /*0018*/ 	.byte	0x04, 0x11
        /*001a*/ 	.short	(.L_7 - .L_6)
	.align		4
.L_6:
        /*001c*/ 	.word	index@(triton_poi_fused__native_batch_norm_legit_no_training_hardtanh_36)
        /*0020*/ 	.word	0x00000000


	//----- nvinfo : EIATTR_MIN_STACK_SIZE
	.align		4
.L_7:
        /*0024*/ 	.byte	0x04, 0x12
        /*0026*/ 	.short	(.L_9 - .L_8)
	.align		4
.L_8:
        /*0028*/ 	.word	index@(triton_poi_fused__native_batch_norm_legit_no_training_hardtanh_36)
        /*002c*/ 	.word	0x00000000
.L_9:


//--------------------- .nv.info.triton_poi_fused__native_batch_norm_legit_no_training_hardtanh_36 --------------------------
	.section	.nv.info.triton_poi_fused__native_batch_norm_legit_no_training_hardtanh_36,"",@"SHT_CUDA_INFO"
	.sectionflags	@""
	.align	4


	//----- nvinfo : EIATTR_CUDA_API_VERSION
	.align		4
        /*0000*/ 	.byte	0x04, 0x37
        /*0002*/ 	.short	(.L_11 - .L_10)
.L_10:
        /*0004*/ 	.word	0x0000007c


	//----- nvinfo : EIATTR_KPARAM_INFO
	.align		4
.L_11:
        /*0008*/ 	.byte	0x04, 0x17
        /*000a*/ 	.short	(.L_13 - .L_12)
.L_12:
        /*000c*/ 	.word	0x00000000
        /*0010*/ 	.short	0x0006
        /*0012*/ 	.short	0x0030
        /*0014*/ 	.byte	0x00, 0xf0, 0x11, 0x00


	//----- nvinfo : EIATTR_KPARAM_INFO
	.align		4
.L_13:
        /*0018*/ 	.byte	0x04, 0x17
        /*001a*/ 	.short	(.L_15 - .L_14)
.L_14:
        /*001c*/ 	.word	0x00000000
        /*0020*/ 	.short	0x0005
        /*0022*/ 	.short	0x0028
        /*0024*/ 	.byte	0x00, 0xf4, 0x21, 0x00


	//----- nvinfo : EIATTR_KPARAM_INFO
	.align		4
.L_15:
        /*0028*/ 	.byte	0x04, 0x17
        /*002a*/ 	.short	(.L_17 - .L_16)
.L_16:
        /*002c*/ 	.word	0x00000000
        /*0030*/ 	.short	0x0004
        /*0032*/ 	.short	0x0020
        /*0034*/ 	.byte	0x00, 0xf4, 0x21, 0x00


	//----- nvinfo : EIATTR_KPARAM_INFO
	.align		4
.L_17:
        /*0038*/ 	.byte	0x04, 0x17
        /*003a*/ 	.short	(.L_19 - .L_18)
.L_18:
        /*003c*/ 	.word	0x00000000
        /*0040*/ 	.short	0x0003
        /*0042*/ 	.short	0x0018
        /*0044*/ 	.byte	0x00, 0xf4, 0x21, 0x00


	//----- nvinfo : EIATTR_KPARAM_INFO
	.align		4
.L_19:
        /*0048*/ 	.byte	0x04, 0x17
        /*004a*/ 	.short	(.L_21 - .L_20)
.L_20:
        /*004c*/ 	.word	0x00000000
        /*0050*/ 	.short	0x0002
        /*0052*/ 	.short	0x0010
        /*0054*/ 	.byte	0x00, 0xf4, 0x21, 0x00


	//----- nvinfo : EIATTR_KPARAM_INFO
	.align		4
.L_21:
        /*0058*/ 	.byte	0x04, 0x17
        /*005a*/ 	.short	(.L_23 - .L_22)
.L_22:
        /*005c*/ 	.word	0x00000000
        /*0060*/ 	.short	0x0001
        /*0062*/ 	.short	0x0008
        /*0064*/ 	.byte	0x00, 0xf4, 0x21, 0x00


	//----- nvinfo : EIATTR_KPARAM_INFO
	.align		4
.L_23:
        /*0068*/ 	.byte	0x04, 0x17
        /*006a*/ 	.short	(.L_25 - .L_24)
.L_24:
        /*006c*/ 	.word	0x00000000
        /*0070*/ 	.short	0x0000
        /*0072*/ 	.short	0x0000
        /*0074*/ 	.byte	0x00, 0xf4, 0x21, 0x00


	//----- nvinfo : EIATTR_SPARSE_MMA_MASK
	.align		4
.L_25:
        /*0078*/ 	.byte	0x03, 0x50
        /*007a*/ 	.short	0x0000


	//----- nvinfo : EIATTR_MAXREG_COUNT
	.align		4
        /*007c*/ 	.byte	0x03, 0x1b
        /*007e*/ 	.short	0x00ff


	//----- nvinfo : EIATTR_EXIT_INSTR_OFFSETS
	.align		4
        /*0080*/ 	.byte	0x04, 0x1c
        /*0082*/ 	.short	(.L_27 - .L_26)


	//   ....[0]....
.L_26:
        /*0084*/ 	.word	0x00000320


	//----- nvinfo : EIATTR_REQNTID
	.align		4
.L_27:
        /*0088*/ 	.byte	0x04, 0x10
        /*008a*/ 	.short	(.L_29 - .L_28)
.L_28:
        /*008c*/ 	.word	0x00000080
        /*0090*/ 	.word	0x00000001
        /*0094*/ 	.word	0x00000001


	//----- nvinfo : EIATTR_CBANK_PARAM_SIZE
	.align		4
.L_29:
        /*0098*/ 	.byte	0x03, 0x19
        /*009a*/ 	.short	0x0034


	//----- nvinfo : EIATTR_PARAM_CBANK
	.align		4
        /*009c*/ 	.byte	0x04, 0x0a
        /*009e*/ 	.short	(.L_31 - .L_30)
	.align		4
.L_30:
        /*00a0*/ 	.word	index@(.nv.constant0.triton_poi_fused__native_batch_norm_legit_no_training_hardtanh_36)
        /*00a4*/ 	.short	0x0210
        /*00a6*/ 	.short	0x0034


	//----- nvinfo : EIATTR_SW_WAR
	.align		4
.L_31:
        /*00a8*/ 	.byte	0x04, 0x36
        /*00aa*/ 	.short	(.L_33 - .L_32)
.L_32:
        /*00ac*/ 	.word	0x00000008
.L_33:


//--------------------- .nv.callgraph             --------------------------
	.section	.nv.callgraph,"",@"SHT_CUDA_CALLGRAPH"
	.align	4
	.sectionentsize	8
	.align		4
        /*0000*/ 	.word	0x00000000
	.align		4
        /*0004*/ 	.word	0xffffffff
	.align		4
        /*0008*/ 	.word	0x00000000
	.align		4
        /*000c*/ 	.word	0xfffffffe
	.align		4
        /*0010*/ 	.word	0x00000000
	.align		4
        /*0014*/ 	.word	0xfffffffd
	.align		4
        /*0018*/ 	.word	0x00000000
	.align		4
        /*001c*/ 	.word	0xfffffffc


//--------------------- .nv.constant4             --------------------------
	.section	.nv.constant4,"a",@progbits
	.align	8
	.align		8
.nv.constant4:
        /*0000*/ 	.dword	_$_str
	.align		8
        /*0008*/ 	.dword	_$_str_$_2


//--------------------- .text.triton_poi_fused__native_batch_norm_legit_no_training_hardtanh_36 --------------------------
	.section	.text.triton_poi_fused__native_batch_norm_legit_no_training_hardtanh_36,"ax",@progbits
	.align	128
        .global         triton_poi_fused__native_batch_norm_legit_no_training_hardtanh_36
        .type           triton_poi_fused__native_batch_norm_legit_no_training_hardtanh_36,@function
        .size           triton_poi_fused__native_batch_norm_legit_no_training_hardtanh_36,(.L_x_1 - triton_poi_fused__native_batch_norm_legit_no_training_hardtanh_36)
        .other          triton_poi_fused__native_batch_norm_legit_no_training_hardtanh_36,@"STO_CUDA_ENTRY STV_DEFAULT"
triton_poi_fused__native_batch_norm_legit_no_training_hardtanh_36:
.text.triton_poi_fused__native_batch_norm_legit_no_training_hardtanh_36:
[----:B------:R-:W-:Y:S01]  /*0000*/  LDC R1, c[0x0][0x28] ;  /* 0x00000a00ff017b82 */ /* 0x000fe20000000800 */
[----:B------:R-:W1:Y:S07]  /*0010*/  S2R R0, SR_TID.X ;  /* 0x0000000000007919 */ /* 0x000e6e0000002100 */
[----:B------:R-:W2:Y:S01]  /*0020*/  LDC.64 R6, c[0x0][0x220] ;  /* 0x00008800ff067b82 */ /* 0x000ea20000000a00 */
[----:B------:R-:W-:Y:S01]  /*0030*/  ULDC.64 UR4, c[0x0][0x208] ;  /* 0x0000820000047ab9 */ /* 0x000fe20000000a00 */
[----:B------:R-:W3:Y:S06]  /*0040*/  S2R R3, SR_CTAID.X ;  /* 0x0000000000037919 */ /* 0x000eec0000002500 */
[----:B------:R-:W4:Y:S08]  /*0050*/  LDC.64 R4, c[0x0][0x218] ;  /* 0x00008600ff047b82 */ /* 0x000f300000000a00 */
[----:B------:R-:W5:Y:S08]  /*0060*/  LDC.64 R8, c[0x0][0x228] ;  /* 0x00008a00ff087b82 */ /* 0x000f700000000a00 */
[----:B------:R-:W5:Y:S01]  /*0070*/  LDC.64 R10, c[0x0][0x230] ;  /* 0x00008c00ff0a7b82 */ /* 0x000f620000000a00 */
[----:B-1----:R-:W-:-:S02]  /*0080*/  LOP3.LUT R0, R0, 0x7f, RZ, 0xc0, !PT ;  /* 0x0000007f00007812 */ /* 0x002fc400078ec0ff */
[----:B---3--:R-:W-:-:S03]  /*0090*/  SHF.R.S32.HI R2, RZ, 0x18, R3 ;  /* 0x00000018ff027819 */ /* 0x008fc60000011403 */
[----:B------:R-:W-:Y:S01]  /*00a0*/  IMAD R0, R3, 0x80, R0 ;  /* 0x0000008003007824 */ /* 0x000fe200078e0200 */
[----:B------:R-:W-:-:S04]  /*00b0*/  SGXT R3, R2, 0x1 ;  /* 0x000000010203781a */ /* 0x000fc80000000200 */
[----:B------:R-:W-:-:S04]  /*00c0*/  LEA.HI R3, R3, R0, RZ, 0x7 ;  /* 0x0000000003037211 */ /* 0x000fc800078f38ff */
[----:B------:R-:W-:-:S04]  /*00d0*/  SHF.R.S32.HI R3, RZ, 0x7, R3 ;  /* 0x00000007ff037819 */ /* 0x000fc80000011403 */
[----:B------:R-:W-:-:S04]  /*00e0*/  LEA.HI R2, R3, R3, RZ, 0x6 ;  /* 0x0000000303027211 */ /* 0x000fc800078f30ff */
[----:B------:R-:W-:-:S04]  /*00f0*/  LOP3.LUT R2, R2, 0xffffffc0, RZ, 0xc0, !PT ;  /* 0xffffffc002027812 */ /* 0x000fc800078ec0ff */
[----:B------:R-:W-:Y:S02]  /*0100*/  IADD3 R13, R3, -R2, RZ ;  /* 0x80000002030d7210 */ /* 0x000fe40007ffe0ff */
[----:B------:R-:W1:Y:S03]  /*0110*/  LDC.64 R2, c[0x0][0x210] ;  /* 0x00008400ff027b82 */ /* 0x000e660000000a00 */
[----:B--2---:R-:W-:-:S06]  /*0120*/  IMAD.WIDE R6, R13, 0x4, R6 ;  /* 0x000000040d067825 */ /* 0x004fcc00078e0206 */
[----:B------:R-:W2:Y:S01]  /*0130*/  LDG.E.EL R6, desc[UR4][R6.64] ;  /* 0x0000000406067981 */ /* 0x000ea2000c2e1900 */
[----:B----4-:R-:W-:-:S04]  /*0140*/  IMAD.WIDE R4, R13, 0x4, R4 ;  /* 0x000000040d047825 */ /* 0x010fc800078e0204 */
[C---:B-----5:R-:W-:Y:S02]  /*0150*/  IMAD.WIDE R8, R13.reuse, 0x4, R8 ;  /* 0x000000040d087825 */ /* 0x060fe400078e0208 */
[----:B------:R3:W4:Y:S02]  /*0160*/  LDG.E.EL R5, desc[UR4][R4.64] ;  /* 0x0000000404057981 */ /* 0x000724000c2e1900 */
[----:B0-----:R-:W-:Y:S02]  /*0170*/  IMAD.WIDE R10, R13, 0x4, R10 ;  /* 0x000000040d0a7825 */ /* 0x001fe400078e020a */
[----:B------:R-:W5:Y:S02]  /*0180*/  LDG.E.EL R8, desc[UR4][R8.64] ;  /* 0x0000000408087981 */ /* 0x000f64000c2e1900 */
[----:B-1----:R-:W-:Y:S02]  /*0190*/  IMAD.WIDE R2, R0, 0x4, R2 ;  /* 0x0000000400027825 */ /* 0x002fe400078e0202 */
[----:B------:R-:W5:Y:S04]  /*01a0*/  LDG.E.EL R11, desc[UR4][R10.64] ;  /* 0x000000040a0b7981 */ /* 0x000f68000c2e1900 */
[----:B------:R-:W4:Y:S01]  /*01b0*/  LDG.E R2, desc[UR4][R2.64] ;  /* 0x0000000402027981 */ /* 0x000f22000c1e1900 */
[----:B---3--:R-:W-:-:S02]  /*01c0*/  IMAD.MOV.U32 R4, RZ, RZ, 0x3e800000 ;  /* 0x3e800000ff047424 */ /* 0x008fc400078e00ff */
[----:B--2---:R-:W-:-:S04]  /*01d0*/  FADD R6, R6, 9.9999997473787516356e-06 ;  /* 0x3727c5ac06067421 */ /* 0x004fc80000000000 */
[----:B------:R-:W0:Y:S02]  /*01e0*/  MUFU.SQRT R7, R6 ;  /* 0x0000000600077308 */ /* 0x000e240000002000 */
[C---:B0-----:R-:W-:Y:S02]  /*01f0*/  FSETP.GT.AND P0, PT, R7.reuse, 8.50705917302346158658e+37, PT ;  /* 0x7e8000000700780b */ /* 0x041fe40003f04000 */
[----:B------:R-:W-:-:S11]  /*0200*/  FSETP.GEU.AND P1, PT, R7, 1.175494350822287508e-38, PT ;  /* 0x008000000700780b */ /* 0x000fd60003f2e000 */
[----:B------:R-:W-:-:S04]  /*0210*/  @P0 FMUL R7, R7, 0.25 ;  /* 0x3e80000007070820 */ /* 0x000fc80000400000 */
[----:B------:R-:W-:-:S06]  /*0220*/  @!P1 FMUL R7, R7, 16777216 ;  /* 0x4b80000007079820 */ /* 0x000fcc0000400000 */
[----:B------:R-:W0:Y:S01]  /*0230*/  MUFU.RCP R7, R7 ;  /* 0x0000000700077308 */ /* 0x000e220000001000 */
[----:B------:R-:W-:Y:S01]  /*0240*/  FSEL R4, R4, 1, P0 ;  /* 0x3f80000004047808 */ /* 0x000fe20000000000 */
[----:B----4-:R-:W-:-:S04]  /*0250*/  FADD R2, R2, -R5 ;  /* 0x8000000502027221 */ /* 0x010fc80000000000 */
[----:B------:R-:W-:-:S04]  /*0260*/  @!P1 FMUL R4, R4, 16777216 ;  /* 0x4b80000004049820 */ /* 0x000fc80000400000 */
[----:B0-----:R-:W-:-:S04]  /*0270*/  FMUL R3, R7, R4 ;  /* 0x0000000407037220 */ /* 0x001fc80000400000 */
[----:B------:R-:W-:-:S04]  /*0280*/  FMUL R2, R2, R3 ;  /* 0x0000000302027220 */ /* 0x000fc80000400000 */
[----:B-----5:R-:W-:Y:S02]  /*0290*/  FFMA R8, R8, R2, R11 ;  /* 0x0000000208087223 */ /* 0x020fe4000000000b */
[----:B------:R-:W0:Y:S03]  /*02a0*/  LDC.64 R2, c[0x0][0x238] ;  /* 0x00008e00ff027b82 */ /* 0x000e260000000a00 */
[----:B------:R-:W-:-:S04]  /*02b0*/  FSETP.GTU.AND P0, PT, R8, RZ, PT ;  /* 0x000000ff0800720b */ /* 0x000fc80003f0c000 */
[----:B------:R-:W-:-:S04]  /*02c0*/  FSEL R5, R8, RZ, P0 ;  /* 0x000000ff08057208 */ /* 0x000fc80000000000 */
[C---:B------:R-:W-:Y:S02]  /*02d0*/  FSETP.GEU.AND P1, PT, R5.reuse, 6, PT ;  /* 0x40c000000500780b */ /* 0x040fe40003f2e000 */
[----:B------:R-:W-:Y:S01]  /*02e0*/  FSETP.NAN.AND P0, PT, R5, R5, PT ;  /* 0x000000050500720b */ /* 0x000fe20003f08000 */
[----:B0-----:R-:W-:-:S10]  /*02f0*/  IMAD.WIDE R2, R0, 0x4, R2 ;  /* 0x0000000400027825 */ /* 0x001fd400078e0202 */
[----:B------:R-:W-:-:S05]  /*0300*/  @P1 SEL R5, R5, 0x40c00000, P0 ;  /* 0x40c0000005051807 */ /* 0x000fca0000000000 */
[----:B------:R-:W-:Y:S01]  /*0310*/  STG.E desc[UR4][R2.64], R5 ;  /* 0x0000000502007986 */ /* 0x000fe2000c101904 */
[----:B------:R-:W-:Y:S05]  /*0320*/  EXIT ;  /* 0x000000000000794d */ /* 0x000fea0003800000 */
.L_x_0:
[----:B------:R-:W-:-:S00]  /*0330*/  BRA `(.L_x_0) ;  /* 0xfffffffc00fc7947 */ /* 0x000fc0000383ffff */
[----:B------:R-:W-:-:S00]  /*0340*/  NOP ;  /* 0x0000000000007918 */ /* 0x000fc00000000000 */
        /* <DEDUP_REMOVED lines=11> */
.L_x_1:


//--------------------- .nv.global.init           --------------------------
	.section	.nv.global.init,"aw",@progbits
.nv.global.init:
	.type		_$_str,@object
	.size		_$_str,(_$_str_$_2 - _$_str)
_$_str:
        /*0000*/ 	.byte	0x5f, 0x5f, 0x43, 0x55, 0x44, 0x41, 0x5f, 0x46, 0x54, 0x5a, 0x00
	.type		_$_str_$_2,@object
	.size		_$_str_$_2,(.L_1 - _$_str_$_2)
_$_str_$_2:
        /*000b*/ 	.byte	0x5f, 0x5f, 0x43, 0x55, 0x44, 0x41, 0x5f, 0x50, 0x52, 0x45, 0x43, 0x5f, 0x53, 0x51, 0x52, 0x54
        /*001b*/ 	.byte	0x00
.L_1:


//--------------------- .nv.constant0.triton_poi_fused__native_batch_norm_legit_no_training_hardtanh_36 --------------------------
	.section	.nv.constant0.triton_poi_fused__native_batch_norm_legit_no_training_hardtanh_36,"a",@progbits
	.sectionflags	@""
	.align	4
.nv.constant0.triton_poi_fused__native_batch_norm_legit_no_training_hardtanh_36:
	.zero		580
